//
// Generated by NVIDIA NVVM Compiler
//
// Compiler Build ID: CL-36424714
// Cuda compilation tools, release 13.0, V13.0.88
// Based on NVVM 20.0.0
//

.version 9.0
.target sm_100
.address_size 64

	// .globl	_Z12get_length_2PdS_ii
.extern .shared .align 16 .b8 s_length[];
.extern .shared .align 16 .b8 s_inner[];

.visible .entry _Z12get_length_2PdS_ii(
	.param .u64 .ptr .align 1 _Z12get_length_2PdS_ii_param_0,
	.param .u64 .ptr .align 1 _Z12get_length_2PdS_ii_param_1,
	.param .u32 _Z12get_length_2PdS_ii_param_2,
	.param .u32 _Z12get_length_2PdS_ii_param_3
)
{
	.reg .pred 	%p<29>;
	.reg .b32 	%r<82>;
	.reg .b64 	%rd<36>;
	.reg .b64 	%fd<73>;

	ld.param.u64 	%rd3, [_Z12get_length_2PdS_ii_param_0];
	ld.param.u64 	%rd2, [_Z12get_length_2PdS_ii_param_1];
	ld.param.u32 	%r55, [_Z12get_length_2PdS_ii_param_2];
	ld.param.u32 	%r56, [_Z12get_length_2PdS_ii_param_3];
	cvta.to.global.u64 	%rd1, %rd3;
	mov.u32 	%r1, %tid.x;
	shl.b32 	%r57, %r1, 3;
	mov.u32 	%r58, s_length;
	add.s32 	%r2, %r58, %r57;
	mov.b64 	%rd4, 0;
	st.shared.u64 	[%r2], %rd4;
	setp.lt.s32 	%p1, %r56, 1;
	@%p1 bra 	$L__BB0_41;
	mov.u32 	%r3, %ntid.x;
	and.b32  	%r4, %r56, 7;
	setp.lt.u32 	%p2, %r56, 8;
	mov.b32 	%r79, 0;
	mov.f64 	%fd56, 0d0000000000000000;
	@%p2 bra 	$L__BB0_20;
	and.b32  	%r79, %r56, 2147483640;
	neg.s32 	%r77, %r79;
	add.s32 	%r76, %r1, %r3;
	shl.b32 	%r8, %r3, 3;
	shl.b32 	%r60, %r3, 1;
	add.s32 	%r75, %r1, %r60;
	mad.lo.s32 	%r74, %r3, 3, %r1;
	shl.b32 	%r61, %r3, 2;
	add.s32 	%r73, %r1, %r61;
	mad.lo.s32 	%r72, %r3, 5, %r1;
	mad.lo.s32 	%r71, %r3, 6, %r1;
	mad.lo.s32 	%r70, %r3, 7, %r1;
	mov.f64 	%fd56, 0d0000000000000000;
	mov.u32 	%r69, %r1;
$L__BB0_3:
	.pragma "nounroll";
	setp.ge.s32 	%p3, %r69, %r55;
	@%p3 bra 	$L__BB0_5;
	mul.wide.s32 	%rd5, %r69, 8;
	add.s64 	%rd6, %rd1, %rd5;
	ld.global.f64 	%fd35, [%rd6];
	add.f64 	%fd56, %fd35, %fd56;
	st.shared.f64 	[%r2], %fd56;
$L__BB0_5:
	add.s32 	%r24, %r3, %r69;
	setp.ge.s32 	%p4, %r24, %r55;
	@%p4 bra 	$L__BB0_7;
	mul.wide.s32 	%rd7, %r76, 8;
	add.s64 	%rd8, %rd1, %rd7;
	ld.global.f64 	%fd36, [%rd8];
	add.f64 	%fd56, %fd36, %fd56;
	st.shared.f64 	[%r2], %fd56;
$L__BB0_7:
	add.s32 	%r25, %r3, %r24;
	setp.ge.s32 	%p5, %r25, %r55;
	@%p5 bra 	$L__BB0_9;
	mul.wide.s32 	%rd9, %r75, 8;
	add.s64 	%rd10, %rd1, %rd9;
	ld.global.f64 	%fd37, [%rd10];
	add.f64 	%fd56, %fd37, %fd56;
	st.shared.f64 	[%r2], %fd56;
$L__BB0_9:
	add.s32 	%r26, %r3, %r25;
	setp.ge.s32 	%p6, %r26, %r55;
	@%p6 bra 	$L__BB0_11;
	mul.wide.s32 	%rd11, %r74, 8;
	add.s64 	%rd12, %rd1, %rd11;
	ld.global.f64 	%fd38, [%rd12];
	add.f64 	%fd56, %fd38, %fd56;
	st.shared.f64 	[%r2], %fd56;
$L__BB0_11:
	add.s32 	%r27, %r3, %r26;
	setp.ge.s32 	%p7, %r27, %r55;
	@%p7 bra 	$L__BB0_13;
	mul.wide.s32 	%rd13, %r73, 8;
	add.s64 	%rd14, %rd1, %rd13;
	ld.global.f64 	%fd39, [%rd14];
	add.f64 	%fd56, %fd39, %fd56;
	st.shared.f64 	[%r2], %fd56;
$L__BB0_13:
	add.s32 	%r28, %r3, %r27;
	setp.ge.s32 	%p8, %r28, %r55;
	@%p8 bra 	$L__BB0_15;
	mul.wide.s32 	%rd15, %r72, 8;
	add.s64 	%rd16, %rd1, %rd15;
	ld.global.f64 	%fd40, [%rd16];
	add.f64 	%fd56, %fd40, %fd56;
	st.shared.f64 	[%r2], %fd56;
$L__BB0_15:
	add.s32 	%r29, %r3, %r28;
	setp.ge.s32 	%p9, %r29, %r55;
	@%p9 bra 	$L__BB0_17;
	mul.wide.s32 	%rd17, %r71, 8;
	add.s64 	%rd18, %rd1, %rd17;
	ld.global.f64 	%fd41, [%rd18];
	add.f64 	%fd56, %fd41, %fd56;
	st.shared.f64 	[%r2], %fd56;
$L__BB0_17:
	add.s32 	%r62, %r3, %r29;
	setp.ge.s32 	%p10, %r62, %r55;
	@%p10 bra 	$L__BB0_19;
	mul.wide.s32 	%rd19, %r70, 8;
	add.s64 	%rd20, %rd1, %rd19;
	ld.global.f64 	%fd42, [%rd20];
	add.f64 	%fd56, %fd42, %fd56;
	st.shared.f64 	[%r2], %fd56;
$L__BB0_19:
	add.s32 	%r77, %r77, 8;
	add.s32 	%r76, %r76, %r8;
	add.s32 	%r75, %r75, %r8;
	add.s32 	%r74, %r74, %r8;
	add.s32 	%r73, %r73, %r8;
	add.s32 	%r72, %r72, %r8;
	add.s32 	%r71, %r71, %r8;
	add.s32 	%r70, %r70, %r8;
	add.s32 	%r69, %r69, %r8;
	setp.ne.s32 	%p11, %r77, 0;
	@%p11 bra 	$L__BB0_3;
$L__BB0_20:
	setp.eq.s32 	%p12, %r4, 0;
	@%p12 bra 	$L__BB0_41;
	and.b32  	%r40, %r56, 3;
	setp.lt.u32 	%p13, %r4, 4;
	@%p13 bra 	$L__BB0_31;
	mad.lo.s32 	%r41, %r79, %r3, %r1;
	setp.ge.s32 	%p14, %r41, %r55;
	@%p14 bra 	$L__BB0_24;
	mul.wide.s32 	%rd21, %r41, 8;
	add.s64 	%rd22, %rd1, %rd21;
	ld.global.f64 	%fd43, [%rd22];
	add.f64 	%fd56, %fd43, %fd56;
	st.shared.f64 	[%r2], %fd56;
$L__BB0_24:
	add.s32 	%r42, %r41, %r3;
	setp.ge.s32 	%p15, %r42, %r55;
	@%p15 bra 	$L__BB0_26;
	mul.wide.s32 	%rd23, %r42, 8;
	add.s64 	%rd24, %rd1, %rd23;
	ld.global.f64 	%fd44, [%rd24];
	add.f64 	%fd56, %fd44, %fd56;
	st.shared.f64 	[%r2], %fd56;
$L__BB0_26:
	add.s32 	%r43, %r42, %r3;
	setp.ge.s32 	%p16, %r43, %r55;
	@%p16 bra 	$L__BB0_28;
	mul.wide.s32 	%rd25, %r43, 8;
	add.s64 	%rd26, %rd1, %rd25;
	ld.global.f64 	%fd45, [%rd26];
	add.f64 	%fd56, %fd45, %fd56;
	st.shared.f64 	[%r2], %fd56;
$L__BB0_28:
	add.s32 	%r44, %r43, %r3;
	setp.ge.s32 	%p17, %r44, %r55;
	@%p17 bra 	$L__BB0_30;
	mul.wide.s32 	%rd27, %r44, 8;
	add.s64 	%rd28, %rd1, %rd27;
	ld.global.f64 	%fd46, [%rd28];
	add.f64 	%fd56, %fd46, %fd56;
	st.shared.f64 	[%r2], %fd56;
$L__BB0_30:
	add.s32 	%r79, %r79, 4;
$L__BB0_31:
	setp.eq.s32 	%p18, %r40, 0;
	@%p18 bra 	$L__BB0_41;
	setp.eq.s32 	%p19, %r40, 1;
	@%p19 bra 	$L__BB0_38;
	mad.lo.s32 	%r47, %r79, %r3, %r1;
	setp.ge.s32 	%p20, %r47, %r55;
	@%p20 bra 	$L__BB0_35;
	mul.wide.s32 	%rd29, %r47, 8;
	add.s64 	%rd30, %rd1, %rd29;
	ld.global.f64 	%fd47, [%rd30];
	add.f64 	%fd56, %fd47, %fd56;
	st.shared.f64 	[%r2], %fd56;
$L__BB0_35:
	add.s32 	%r48, %r47, %r3;
	setp.ge.s32 	%p21, %r48, %r55;
	@%p21 bra 	$L__BB0_37;
	mul.wide.s32 	%rd31, %r48, 8;
	add.s64 	%rd32, %rd1, %rd31;
	ld.global.f64 	%fd48, [%rd32];
	add.f64 	%fd56, %fd48, %fd56;
	st.shared.f64 	[%r2], %fd56;
$L__BB0_37:
	add.s32 	%r79, %r79, 2;
$L__BB0_38:
	and.b32  	%r63, %r56, 1;
	setp.eq.b32 	%p22, %r63, 1;
	not.pred 	%p23, %p22;
	@%p23 bra 	$L__BB0_41;
	mad.lo.s32 	%r51, %r79, %r3, %r1;
	setp.ge.s32 	%p24, %r51, %r55;
	@%p24 bra 	$L__BB0_41;
	mul.wide.s32 	%rd33, %r51, 8;
	add.s64 	%rd34, %rd1, %rd33;
	ld.global.f64 	%fd49, [%rd34];
	add.f64 	%fd50, %fd49, %fd56;
	st.shared.f64 	[%r2], %fd50;
$L__BB0_41:
	bar.sync 	0;
	mov.u32 	%r52, %ntid.x;
	setp.lt.u32 	%p25, %r52, 2;
	@%p25 bra 	$L__BB0_46;
	mov.b32 	%r81, 1;
$L__BB0_43:
	shl.b32 	%r54, %r81, 1;
	add.s32 	%r65, %r54, -1;
	and.b32  	%r66, %r65, %r1;
	setp.ne.s32 	%p26, %r66, 0;
	@%p26 bra 	$L__BB0_45;
	shl.b32 	%r67, %r81, 3;
	add.s32 	%r68, %r2, %r67;
	ld.shared.f64 	%fd51, [%r68];
	ld.shared.f64 	%fd52, [%r2];
	add.f64 	%fd53, %fd51, %fd52;
	st.shared.f64 	[%r2], %fd53;
$L__BB0_45:
	bar.sync 	0;
	setp.lt.u32 	%p27, %r54, %r52;
	mov.u32 	%r81, %r54;
	@%p27 bra 	$L__BB0_43;
$L__BB0_46:
	setp.ne.s32 	%p28, %r1, 0;
	@%p28 bra 	$L__BB0_48;
	ld.shared.f64 	%fd54, [s_length];
	cvta.to.global.u64 	%rd35, %rd2;
	st.global.f64 	[%rd35], %fd54;
$L__BB0_48:
	ret;

}
	// .globl	_Z12get_length_1ILi4EEvPdS0_i
.visible .entry _Z12get_length_1ILi4EEvPdS0_i(
	.param .u64 .ptr .align 1 _Z12get_length_1ILi4EEvPdS0_i_param_0,
	.param .u64 .ptr .align 1 _Z12get_length_1ILi4EEvPdS0_i_param_1,
	.param .u32 _Z12get_length_1ILi4EEvPdS0_i_param_2
)
{
	.reg .pred 	%p<6>;
	.reg .b32 	%r<23>;
	.reg .b64 	%rd<15>;
	.reg .b64 	%fd<16>;

	ld.param.u64 	%rd1, [_Z12get_length_1ILi4EEvPdS0_i_param_0];
	ld.param.u64 	%rd2, [_Z12get_length_1ILi4EEvPdS0_i_param_1];
	ld.param.u32 	%r9, [_Z12get_length_1ILi4EEvPdS0_i_param_2];
	mov.u32 	%r1, %tid.x;
	mov.u32 	%r2, %ctaid.x;
	mov.u32 	%r3, %ntid.x;
	mul.lo.s32 	%r10, %r3, %r2;
	shl.b32 	%r11, %r10, 2;
	add.s32 	%r4, %r11, %r1;
	mad.lo.s32 	%r5, %r3, 3, %r4;
	setp.ge.u32 	%p1, %r5, %r9;
	mov.f64 	%fd15, 0d0000000000000000;
	@%p1 bra 	$L__BB1_2;
	cvta.to.global.u64 	%rd3, %rd1;
	mul.wide.s32 	%rd4, %r4, 8;
	add.s64 	%rd5, %rd3, %rd4;
	ld.global.f64 	%fd4, [%rd5];
	shl.b32 	%r12, %r3, 1;
	sub.s32 	%r13, %r5, %r12;
	mul.wide.u32 	%rd6, %r13, 8;
	add.s64 	%rd7, %rd3, %rd6;
	ld.global.f64 	%fd5, [%rd7];
	mul.f64 	%fd6, %fd5, %fd5;
	fma.rn.f64 	%fd7, %fd4, %fd4, %fd6;
	add.s32 	%r14, %r13, %r3;
	mul.wide.u32 	%rd8, %r14, 8;
	add.s64 	%rd9, %rd3, %rd8;
	ld.global.f64 	%fd8, [%rd9];
	fma.rn.f64 	%fd9, %fd8, %fd8, %fd7;
	mul.wide.u32 	%rd10, %r5, 8;
	add.s64 	%rd11, %rd3, %rd10;
	ld.global.f64 	%fd10, [%rd11];
	fma.rn.f64 	%fd15, %fd10, %fd10, %fd9;
$L__BB1_2:
	shl.b32 	%r15, %r1, 3;
	mov.u32 	%r16, s_inner;
	add.s32 	%r6, %r16, %r15;
	st.shared.f64 	[%r6], %fd15;
	bar.sync 	0;
	setp.lt.u32 	%p2, %r3, 2;
	@%p2 bra 	$L__BB1_7;
	mov.b32 	%r22, 1;
$L__BB1_4:
	shl.b32 	%r8, %r22, 1;
	add.s32 	%r18, %r8, -1;
	and.b32  	%r19, %r18, %r1;
	setp.ne.s32 	%p3, %r19, 0;
	@%p3 bra 	$L__BB1_6;
	shl.b32 	%r20, %r22, 3;
	add.s32 	%r21, %r6, %r20;
	ld.shared.f64 	%fd11, [%r21];
	ld.shared.f64 	%fd12, [%r6];
	add.f64 	%fd13, %fd11, %fd12;
	st.shared.f64 	[%r6], %fd13;
$L__BB1_6:
	bar.sync 	0;
	setp.lt.u32 	%p4, %r8, %r3;
	mov.u32 	%r22, %r8;
	@%p4 bra 	$L__BB1_4;
$L__BB1_7:
	setp.ne.s32 	%p5, %r1, 0;
	@%p5 bra 	$L__BB1_9;
	ld.shared.f64 	%fd14, [s_inner];
	cvta.to.global.u64 	%rd12, %rd2;
	mul.wide.u32 	%rd13, %r2, 8;
	add.s64 	%rd14, %rd12, %rd13;
	st.global.f64 	[%rd14], %fd14;
$L__BB1_9:
	ret;

}


// ===== COMPILED SASS (sm_100) =====

	.target	sm_100

	.elftype	@"ET_EXEC"


//--------------------- .note.nv.tkinfo           --------------------------
	.section	.note.nv.tkinfo,"",@"SHT_NOTE"
	.sectionflags	@"SHF_NOTE_NV_TKINFO"
	.tkinfo
        /*0018*/ 	.word	0x00000002
        /*0030*/ 	.string	""
        /*0030*/ 	.string	"ptxas"
        /*0030*/ 	.string	"Cuda compilation tools, release 13.0, V13.0.88"
        /*0030*/ 	.string	"Build cuda_13.0.r13.0/compiler.36424714_0"
        /*0030*/ 	.string	"-arch sm_100 -m 64 "



//--------------------- .note.nv.cuinfo           --------------------------
	.section	.note.nv.cuinfo,"",@"SHT_NOTE"
	.sectionflags	@"SHF_NOTE_NV_CUINFO"
        /*0018*/ 	.short	0x0002
        /*001a*/ 	.short	0x0064
        /*001c*/ 	.short	0x0082
	.zero		2


//--------------------- .nv.info                  --------------------------
	.section	.nv.info,"",@"SHT_CUDA_INFO"
	.align	4


	//----- nvinfo : EIATTR_REGCOUNT
	.align		4
        /*0000*/ 	.byte	0x04, 0x2f
        /*0002*/ 	.short	(.L_1 - .L_0)
	.align		4
.L_0:
        /*0004*/ 	.word	index@(_Z12get_length_2PdS_ii)
        /*0008*/ 	.word	0x0000001f


	//----- nvinfo : EIATTR_FRAME_SIZE
	.align		4
.L_1:
        /*000c*/ 	.byte	0x04, 0x11
        /*000e*/ 	.short	(.L_3 - .L_2)
	.align		4
.L_2:
        /*0010*/ 	.word	index@(_Z12get_length_2PdS_ii)
        /*0014*/ 	.word	0x00000000


	//----- nvinfo : EIATTR_REGCOUNT
	.align		4
.L_3:
        /*0018*/ 	.byte	0x04, 0x2f
        /*001a*/ 	.short	(.L_5 - .L_4)
	.align		4
.L_4:
        /*001c*/ 	.word	index@(_Z12get_length_1ILi4EEvPdS0_i)
        /*0020*/ 	.word	0x00000010


	//----- nvinfo : EIATTR_FRAME_SIZE
	.align		4
.L_5:
        /*0024*/ 	.byte	0x04, 0x11
        /*0026*/ 	.short	(.L_7 - .L_6)
	.align		4
.L_6:
        /*0028*/ 	.word	index@(_Z12get_length_1ILi4EEvPdS0_i)
        /*002c*/ 	.word	0x00000000


	//----- nvinfo : EIATTR_MIN_STACK_SIZE
	.align		4
.L_7:
        /*0030*/ 	.byte	0x04, 0x12
        /*0032*/ 	.short	(.L_9 - .L_8)
	.align		4
.L_8:
        /*0034*/ 	.word	index@(_Z12get_length_1ILi4EEvPdS0_i)
        /*0038*/ 	.word	0x00000000


	//----- nvinfo : EIATTR_MIN_STACK_SIZE
	.align		4
.L_9:
        /*003c*/ 	.byte	0x04, 0x12
        /*003e*/ 	.short	(.L_11 - .L_10)
	.align		4
.L_10:
        /*0040*/ 	.word	index@(_Z12get_length_2PdS_ii)
        /*0044*/ 	.word	0x00000000
.L_11:


//--------------------- .nv.compat                --------------------------
	.section	.nv.compat,"",@"SHT_CUDA_COMPAT_INFO"
	.align	4
        /*0000*/ 	.byte	0x02, 0x09, 0x00, 0x00, 0x02, 0x02, 0x01, 0x00, 0x02, 0x05, 0x05, 0x00, 0x03, 0x07, 0x01, 0x01
        /*0010*/ 	.byte	0x02, 0x03, 0x00, 0x00, 0x02, 0x06, 0x01, 0x00, 0x04, 0x0b, 0x08, 0x00, 0x01, 0x00, 0x00, 0x00
        /*0020*/ 	.byte	0x00, 0x00, 0x00, 0x00


//--------------------- .nv.info._Z12get_length_1ILi4EEvPdS0_i --------------------------
	.section	.nv.info._Z12get_length_1ILi4EEvPdS0_i,"",@"SHT_CUDA_INFO"
	.sectionflags	@""
	.align	4


	//----- nvinfo : EIATTR_CUDA_API_VERSION
	.align		4
        /*0000*/ 	.byte	0x04, 0x37
        /*0002*/ 	.short	(.L_13 - .L_12)
.L_12:
        /*0004*/ 	.word	0x00000082


	//----- nvinfo : EIATTR_KPARAM_INFO
	.align		4
.L_13:
        /*0008*/ 	.byte	0x04, 0x17
        /*000a*/ 	.short	(.L_15 - .L_14)
.L_14:
        /*000c*/ 	.word	0x00000000
        /*0010*/ 	.short	0x0002
        /*0012*/ 	.short	0x0010
        /*0014*/ 	.byte	0x00, 0xf0, 0x11, 0x00


	//----- nvinfo : EIATTR_KPARAM_INFO
	.align		4
.L_15:
        /*0018*/ 	.byte	0x04, 0x17
        /*001a*/ 	.short	(.L_17 - .L_16)
.L_16:
        /*001c*/ 	.word	0x00000000
        /*0020*/ 	.short	0x0001
        /*0022*/ 	.short	0x0008
        /*0024*/ 	.byte	0x00, 0xf5, 0x21, 0x00


	//----- nvinfo : EIATTR_KPARAM_INFO
	.align		4
.L_17:
        /*0028*/ 	.byte	0x04, 0x17
        /*002a*/ 	.short	(.L_19 - .L_18)
.L_18:
        /*002c*/ 	.word	0x00000000
        /*0030*/ 	.short	0x0000
        /*0032*/ 	.short	0x0000
        /*0034*/ 	.byte	0x00, 0xf5, 0x21, 0x00


	//----- nvinfo : EIATTR_SPARSE_MMA_MASK
	.align		4
.L_19:
        /*0038*/ 	.byte	0x03, 0x50
        /*003a*/ 	.short	0x0000


	//----- nvinfo : EIATTR_MAXREG_COUNT
	.align		4
        /*003c*/ 	.byte	0x03, 0x1b
        /*003e*/ 	.short	0x00ff


	//----- nvinfo : EIATTR_NUM_BARRIERS
	.align		4
        /*0040*/ 	.byte	0x02, 0x4c
        /*0042*/ 	.byte	0x01
	.zero		1


	//----- nvinfo : EIATTR_MERCURY_ISA_VERSION
	.align		4
        /*0044*/ 	.byte	0x03, 0x5f
        /*0046*/ 	.short	0x0101


	//----- nvinfo : EIATTR_VRC_CTA_INIT_COUNT
	.align		4
        /*0048*/ 	.byte	0x02, 0x4a
	.zero		1
	.zero		1


	//----- nvinfo : EIATTR_EXIT_INSTR_OFFSETS
	.align		4
        /*004c*/ 	.byte	0x04, 0x1c
        /*004e*/ 	.short	(.L_21 - .L_20)


	//   ....[0]....
.L_20:
        /*0050*/ 	.word	0x00000300


	//   ....[1]....
        /*0054*/ 	.word	0x00000380


	//----- nvinfo : EIATTR_CBANK_PARAM_SIZE
	.align		4
.L_21:
        /*0058*/ 	.byte	0x03, 0x19
        /*005a*/ 	.short	0x0014


	//----- nvinfo : EIATTR_PARAM_CBANK
	.align		4
        /*005c*/ 	.byte	0x04, 0x0a
        /*005e*/ 	.short	(.L_23 - .L_22)
	.align		4
.L_22:
        /*0060*/ 	.word	index@(.nv.constant0._Z12get_length_1ILi4EEvPdS0_i)
        /*0064*/ 	.short	0x0380
        /*0066*/ 	.short	0x0014


	//----- nvinfo : EIATTR_SW_WAR
	.align		4
.L_23:
        /*0068*/ 	.byte	0x04, 0x36
        /*006a*/ 	.short	(.L_25 - .L_24)
.L_24:
        /*006c*/ 	.word	0x00000008
.L_25:


//--------------------- .nv.info._Z12get_length_2PdS_ii --------------------------
	.section	.nv.info._Z12get_length_2PdS_ii,"",@"SHT_CUDA_INFO"
	.sectionflags	@""
	.align	4


	//----- nvinfo : EIATTR_CUDA_API_VERSION
	.align		4
        /*0000*/ 	.byte	0x04, 0x37
        /*0002*/ 	.short	(.L_27 - .L_26)
.L_26:
        /*0004*/ 	.word	0x00000082


	//----- nvinfo : EIATTR_KPARAM_INFO
	.align		4
.L_27:
        /*0008*/ 	.byte	0x04, 0x17
        /*000a*/ 	.short	(.L_29 - .L_28)
.L_28:
        /*000c*/ 	.word	0x00000000
        /*0010*/ 	.short	0x0003
        /*0012*/ 	.short	0x0014
        /*0014*/ 	.byte	0x00, 0xf0, 0x11, 0x00


	//----- nvinfo : EIATTR_KPARAM_INFO
	.align		4
.L_29:
        /*0018*/ 	.byte	0x04, 0x17
        /*001a*/ 	.short	(.L_31 - .L_30)
.L_30:
        /*001c*/ 	.word	0x00000000
        /*0020*/ 	.short	0x0002
        /*0022*/ 	.short	0x0010
        /*0024*/ 	.byte	0x00, 0xf0, 0x11, 0x00


	//----- nvinfo : EIATTR_KPARAM_INFO
	.align		4
.L_31:
        /*0028*/ 	.byte	0x04, 0x17
        /*002a*/ 	.short	(.L_33 - .L_32)
.L_32:
        /*002c*/ 	.word	0x00000000
        /*0030*/ 	.short	0x0001
        /*0032*/ 	.short	0x0008
        /*0034*/ 	.byte	0x00, 0xf5, 0x21, 0x00


	//----- nvinfo : EIATTR_KPARAM_INFO
	.align		4
.L_33:
        /*0038*/ 	.byte	0x04, 0x17
        /*003a*/ 	.short	(.L_35 - .L_34)
.L_34:
        /*003c*/ 	.word	0x00000000
        /*0040*/ 	.short	0x0000
        /*0042*/ 	.short	0x0000
        /*0044*/ 	.byte	0x00, 0xf5, 0x21, 0x00


	//----- nvinfo : EIATTR_SPARSE_MMA_MASK
	.align		4
.L_35:
        /*0048*/ 	.byte	0x03, 0x50
        /*004a*/ 	.short	0x0000


	//----- nvinfo : EIATTR_MAXREG_COUNT
	.align		4
        /*004c*/ 	.byte	0x03, 0x1b
        /*004e*/ 	.short	0x00ff


	//----- nvinfo : EIATTR_NUM_BARRIERS
	.align		4
        /*0050*/ 	.byte	0x02, 0x4c
        /*0052*/ 	.byte	0x01
	.zero		1


	//----- nvinfo : EIATTR_MERCURY_ISA_VERSION
	.align		4
        /*0054*/ 	.byte	0x03, 0x5f
        /*0056*/ 	.short	0x0101


	//----- nvinfo : EIATTR_VRC_CTA_INIT_COUNT
	.align		4
        /*0058*/ 	.byte	0x02, 0x4a
	.zero		1
	.zero		1


	//----- nvinfo : EIATTR_EXIT_INSTR_OFFSETS
	.align		4
        /*005c*/ 	.byte	0x04, 0x1c
        /*005e*/ 	.short	(.L_37 - .L_36)


	//   ....[0]....
.L_36:
        /*0060*/ 	.word	0x00000b70


	//   ....[1]....
        /*0064*/ 	.word	0x00000be0


	//----- nvinfo : EIATTR_CRS_STACK_SIZE
	.align		4
.L_37:
        /*0068*/ 	.byte	0x04, 0x1e
        /*006a*/ 	.short	(.L_39 - .L_38)
.L_38:
        /*006c*/ 	.word	0x00000000


	//----- nvinfo : EIATTR_CBANK_PARAM_SIZE
	.align		4
.L_39:
        /*0070*/ 	.byte	0x03, 0x19
        /*0072*/ 	.short	0x0018


	//----- nvinfo : EIATTR_PARAM_CBANK
	.align		4
        /*0074*/ 	.byte	0x04, 0x0a
        /*0076*/ 	.short	(.L_41 - .L_40)
	.align		4
.L_40:
        /*0078*/ 	.word	index@(.nv.constant0._Z12get_length_2PdS_ii)
        /*007c*/ 	.short	0x0380
        /*007e*/ 	.short	0x0018


	//----- nvinfo : EIATTR_SW_WAR
	.align		4
.L_41:
        /*0080*/ 	.byte	0x04, 0x36
        /*0082*/ 	.short	(.L_43 - .L_42)
.L_42:
        /*0084*/ 	.word	0x00000008
.L_43:


//--------------------- .nv.callgraph             --------------------------
	.section	.nv.callgraph,"",@"SHT_CUDA_CALLGRAPH"
	.align	4
	.sectionentsize	8
	.align		4
        /*0000*/ 	.word	0x00000000
	.align		4
        /*0004*/ 	.word	0xffffffff
	.align		4
        /*0008*/ 	.word	0x00000000
	.align		4
        /*000c*/ 	.word	0xfffffffe
	.align		4
        /*0010*/ 	.word	0x00000000
	.align		4
        /*0014*/ 	.word	0xfffffffd
	.align		4
        /*0018*/ 	.word	0x00000000
	.align		4
        /*001c*/ 	.word	0xfffffffc


//--------------------- .text._Z12get_length_1ILi4EEvPdS0_i --------------------------
	.section	.text._Z12get_length_1ILi4EEvPdS0_i,"ax",@progbits
	.align	128
        .global         _Z12get_length_1ILi4EEvPdS0_i
        .type           _Z12get_length_1ILi4EEvPdS0_i,@function
        .size           _Z12get_length_1ILi4EEvPdS0_i,(.L_x_12 - _Z12get_length_1ILi4EEvPdS0_i)
        .other          _Z12get_length_1ILi4EEvPdS0_i,@"STO_CUDA_ENTRY STV_DEFAULT"
_Z12get_length_1ILi4EEvPdS0_i:
.text._Z12get_length_1ILi4EEvPdS0_i:
[----:B------:R-:W-:Y:S01]  /*0000*/  LDC R1, c[0x0][0x37c] ;  /* 0x0000df00ff017b82 */ /* 0x000fe20000000800 */
[----:B------:R-:W0:Y:S07]  /*0010*/  S2R R0, SR_CTAID.X ;  /* 0x0000000000007919 */ /* 0x000e2e0000002500 */
[----:B------:R-:W0:Y:S01]  /*0020*/  LDC R3, c[0x0][0x360] ;  /* 0x0000d800ff037b82 */ /* 0x000e220000000800 */
[----:B------:R-:W1:Y:S01]  /*0030*/  LDCU UR4, c[0x0][0x390] ;  /* 0x00007200ff0477ac */ /* 0x000e620008000800 */
[----:B------:R-:W2:Y:S01]  /*0040*/  S2R R2, SR_TID.X ;  /* 0x0000000000027919 */ /* 0x000ea20000002100 */
[----:B------:R-:W3:Y:S01]  /*0050*/  LDCU.64 UR6, c[0x0][0x358] ;  /* 0x00006b00ff0677ac */ /* 0x000ee20008000a00 */
[----:B0-----:R-:W-:-:S05]  /*0060*/  IMAD R5, R0, R3, RZ ;  /* 0x0000000300057224 */ /* 0x001fca00078e02ff */
[----:B--2---:R-:W-:-:S05]  /*0070*/  LEA R6, R5, R2, 0x2 ;  /* 0x0000000205067211 */ /* 0x004fca00078e10ff */
[----:B------:R-:W-:-:S05]  /*0080*/  IMAD R8, R3, 0x3, R6 ;  /* 0x0000000303087824 */ /* 0x000fca00078e0206 */
[----:B-1----:R-:W-:-:S13]  /*0090*/  ISETP.GE.U32.AND P0, PT, R8, UR4, PT ;  /* 0x0000000408007c0c */ /* 0x002fda000bf06070 */
[----:B------:R-:W0:Y:S01]  /*00a0*/  @!P0 LDC.64 R12, c[0x0][0x380] ;  /* 0x0000e000ff0c8b82 */ /* 0x000e220000000a00 */
[----:B------:R-:W-:-:S05]  /*00b0*/  @!P0 IMAD R9, R3, -0x2, R8 ;  /* 0xfffffffe03098824 */ /* 0x000fca00078e0208 */
[C---:B------:R-:W-:Y:S01]  /*00c0*/  @!P0 IADD3 R11, PT, PT, R9.reuse, R3, RZ ;  /* 0x00000003090b8210 */ /* 0x040fe20007ffe0ff */
[----:B0-----:R-:W-:-:S04]  /*00d0*/  @!P0 IMAD.WIDE.U32 R4, R9, 0x8, R12 ;  /* 0x0000000809048825 */ /* 0x001fc800078e000c */
[--C-:B------:R-:W-:Y:S02]  /*00e0*/  @!P0 IMAD.WIDE R6, R6, 0x8, R12.reuse ;  /* 0x0000000806068825 */ /* 0x100fe400078e020c */
[----:B---3--:R-:W2:Y:S02]  /*00f0*/  @!P0 LDG.E.64 R4, desc[UR6][R4.64] ;  /* 0x0000000604048981 */ /* 0x008ea4000c1e1b00 */
[--C-:B------:R-:W-:Y:S02]  /*0100*/  @!P0 IMAD.WIDE.U32 R10, R11, 0x8, R12.reuse ;  /* 0x000000080b0a8825 */ /* 0x100fe400078e000c */
[----:B------:R-:W3:Y:S02]  /*0110*/  @!P0 LDG.E.64 R6, desc[UR6][R6.64] ;  /* 0x0000000606068981 */ /* 0x000ee4000c1e1b00 */
[----:B------:R-:W-:Y:S02]  /*0120*/  @!P0 IMAD.WIDE.U32 R12, R8, 0x8, R12 ;  /* 0x00000008080c8825 */ /* 0x000fe400078e000c */
[----:B------:R-:W4:Y:S04]  /*0130*/  @!P0 LDG.E.64 R10, desc[UR6][R10.64] ;  /* 0x000000060a0a8981 */ /* 0x000f28000c1e1b00 */
[----:B------:R-:W5:Y:S01]  /*0140*/  @!P0 LDG.E.64 R12, desc[UR6][R12.64] ;  /* 0x000000060c0c8981 */ /* 0x000f62000c1e1b00 */
[----:B------:R-:W0:Y:S01]  /*0150*/  S2UR UR5, SR_CgaCtaId ;  /* 0x00000000000579c3 */ /* 0x000e220000008800 */
[----:B------:R-:W-:Y:S01]  /*0160*/  UMOV UR4, 0x400 ;  /* 0x0000040000047882 */ /* 0x000fe20000000000 */
[----:B------:R-:W-:Y:S01]  /*0170*/  ISETP.GE.U32.AND P1, PT, R3, 0x2, PT ;  /* 0x000000020300780c */ /* 0x000fe20003f26070 */
[----:B0-----:R-:W-:Y:S01]  /*0180*/  ULEA UR4, UR5, UR4, 0x18 ;  /* 0x0000000405047291 */ /* 0x001fe2000f8ec0ff */
[----:B--2---:R-:W-:Y:S01]  /*0190*/  @!P0 DMUL R8, R4, R4 ;  /* 0x0000000404088228 */ /* 0x004fe20000000000 */
[----:B------:R-:W-:-:S07]  /*01a0*/  CS2R R4, SRZ ;  /* 0x0000000000047805 */ /* 0x000fce000001ff00 */
[----:B---3--:R-:W-:-:S08]  /*01b0*/  @!P0 DFMA R8, R6, R6, R8 ;  /* 0x000000060608822b */ /* 0x008fd00000000008 */
[----:B----4-:R-:W-:-:S08]  /*01c0*/  @!P0 DFMA R8, R10, R10, R8 ;  /* 0x0000000a0a08822b */ /* 0x010fd00000000008 */
[----:B-----5:R-:W-:Y:S01]  /*01d0*/  @!P0 DFMA R4, R12, R12, R8 ;  /* 0x0000000c0c04822b */ /* 0x020fe20000000008 */
[C---:B------:R-:W-:Y:S02]  /*01e0*/  ISETP.NE.AND P0, PT, R2.reuse, RZ, PT ;  /* 0x000000ff0200720c */ /* 0x040fe40003f05270 */
[----:B------:R-:W-:-:S05]  /*01f0*/  LEA R9, R2, UR4, 0x3 ;  /* 0x0000000402097c11 */ /* 0x000fca000f8e18ff */
[----:B------:R0:W-:Y:S01]  /*0200*/  STS.64 [R9], R4 ;  /* 0x0000000409007388 */ /* 0x0001e20000000a00 */
[----:B------:R-:W-:Y:S06]  /*0210*/  BAR.SYNC.DEFER_BLOCKING 0x0 ;  /* 0x0000000000007b1d */ /* 0x000fec0000010000 */
[----:B------:R-:W-:Y:S05]  /*0220*/  @!P1 BRA `(.L_x_0) ;  /* 0x0000000000349947 */ /* 0x000fea0003800000 */
[----:B------:R-:W-:-:S07]  /*0230*/  IMAD.MOV.U32 R6, RZ, RZ, 0x1 ;  /* 0x00000001ff067424 */ /* 0x000fce00078e00ff */
.L_x_1:
[----:B------:R-:W-:-:S05]  /*0240*/  SHF.L.U32 R10, R6, 0x1, RZ ;  /* 0x00000001060a7819 */ /* 0x000fca00000006ff */
[----:B0-----:R-:W-:-:S05]  /*0250*/  VIADD R5, R10, 0xffffffff ;  /* 0xffffffff0a057836 */ /* 0x001fca0000000000 */
[----:B------:R-:W-:-:S13]  /*0260*/  LOP3.LUT P1, RZ, R5, R2, RZ, 0xc0, !PT ;  /* 0x0000000205ff7212 */ /* 0x000fda000782c0ff */
[----:B------:R-:W-:Y:S02]  /*0270*/  @!P1 LEA R8, R6, R9, 0x3 ;  /* 0x0000000906089211 */ /* 0x000fe400078e18ff */
[----:B------:R-:W-:Y:S04]  /*0280*/  @!P1 LDS.64 R6, [R9] ;  /* 0x0000000009069984 */ /* 0x000fe80000000a00 */
[----:B------:R-:W0:Y:S02]  /*0290*/  @!P1 LDS.64 R4, [R8] ;  /* 0x0000000008049984 */ /* 0x000e240000000a00 */
[----:B0-----:R-:W-:Y:S01]  /*02a0*/  @!P1 DADD R4, R4, R6 ;  /* 0x0000000004049229 */ /* 0x001fe20000000006 */
[----:B------:R-:W-:-:S06]  /*02b0*/  IMAD.MOV.U32 R6, RZ, RZ, R10 ;  /* 0x000000ffff067224 */ /* 0x000fcc00078e000a */
[----:B------:R1:W-:Y:S01]  /*02c0*/  @!P1 STS.64 [R9], R4 ;  /* 0x0000000409009388 */ /* 0x0003e20000000a00 */
[----:B------:R-:W-:Y:S01]  /*02d0*/  BAR.SYNC.DEFER_BLOCKING 0x0 ;  /* 0x0000000000007b1d */ /* 0x000fe20000010000 */
[----:B------:R-:W-:-:S13]  /*02e0*/  ISETP.GE.U32.AND P1, PT, R10, R3, PT ;  /* 0x000000030a00720c */ /* 0x000fda0003f26070 */
[----:B-1----:R-:W-:Y:S05]  /*02f0*/  @!P1 BRA `(.L_x_1) ;  /* 0xfffffffc00d09947 */ /* 0x002fea000383ffff */
.L_x_0:
[----:B------:R-:W-:Y:S05]  /*0300*/  @P0 EXIT ;  /* 0x000000000000094d */ /* 0x000fea0003800000 */
[----:B------:R-:W1:Y:S01]  /*0310*/  S2UR UR5, SR_CgaCtaId ;  /* 0x00000000000579c3 */ /* 0x000e620000008800 */
[----:B------:R-:W-:-:S07]  /*0320*/  UMOV UR4, 0x400 ;  /* 0x0000040000047882 */ /* 0x000fce0000000000 */
[----:B0-----:R-:W0:Y:S01]  /*0330*/  LDC.64 R4, c[0x0][0x388] ;  /* 0x0000e200ff047b82 */ /* 0x001e220000000a00 */
[----:B-1----:R-:W-:Y:S01]  /*0340*/  ULEA UR4, UR5, UR4, 0x18 ;  /* 0x0000000405047291 */ /* 0x002fe2000f8ec0ff */
[----:B0-----:R-:W-:-:S08]  /*0350*/  IMAD.WIDE.U32 R4, R0, 0x8, R4 ;  /* 0x0000000800047825 */ /* 0x001fd000078e0004 */
[----:B------:R-:W0:Y:S04]  /*0360*/  LDS.64 R2, [UR4] ;  /* 0x00000004ff027984 */ /* 0x000e280008000a00 */
[----:B0-----:R-:W-:Y:S01]  /*0370*/  STG.E.64 desc[UR6][R4.64], R2 ;  /* 0x0000000204007986 */ /* 0x001fe2000c101b06 */
[----:B------:R-:W-:Y:S05]  /*0380*/  EXIT ;  /* 0x000000000000794d */ /* 0x000fea0003800000 */
.L_x_2:
[----:B------:R-:W-:-:S00]  /*0390*/  BRA `(.L_x_2) ;  /* 0xfffffffc00fc7947 */ /* 0x000fc0000383ffff */
[----:B------:R-:W-:-:S00]  /*03a0*/  NOP ;  /* 0x0000000000007918 */ /* 0x000fc00000000000 */
        /* <DEDUP_REMOVED lines=13> */
.L_x_12:


//--------------------- .text._Z12get_length_2PdS_ii --------------------------
	.section	.text._Z12get_length_2PdS_ii,"ax",@progbits
	.align	128
        .global         _Z12get_length_2PdS_ii
        .type           _Z12get_length_2PdS_ii,@function
        .size           _Z12get_length_2PdS_ii,(.L_x_13 - _Z12get_length_2PdS_ii)
        .other          _Z12get_length_2PdS_ii,@"STO_CUDA_ENTRY STV_DEFAULT"
_Z12get_length_2PdS_ii:
.text._Z12get_length_2PdS_ii:
[----:B------:R-:W-:Y:S01]  /*0000*/  LDC R1, c[0x0][0x37c] ;  /* 0x0000df00ff017b82 */ /* 0x000fe20000000800 */
[----:B------:R-:W0:Y:S07]  /*0010*/  S2R R0, SR_TID.X ;  /* 0x0000000000007919 */ /* 0x000e2e0000002100 */
[----:B------:R-:W1:Y:S01]  /*0020*/  S2UR UR5, SR_CgaCtaId ;  /* 0x00000000000579c3 */ /* 0x000e620000008800 */
[----:B------:R-:W-:Y:S01]  /*0030*/  UMOV UR4, 0x400 ;  /* 0x0000040000047882 */ /* 0x000fe20000000000 */
[----:B------:R-:W2:Y:S01]  /*0040*/  LDCU.64 UR8, c[0x0][0x358] ;  /* 0x00006b00ff0877ac */ /* 0x000ea20008000a00 */
[----:B-1----:R-:W-:Y:S01]  /*0050*/  ULEA UR4, UR5, UR4, 0x18 ;  /* 0x0000000405047291 */ /* 0x002fe2000f8ec0ff */
[----:B------:R-:W1:Y:S05]  /*0060*/  LDCU UR5, c[0x0][0x394] ;  /* 0x00007280ff0577ac */ /* 0x000e6a0008000800 */
[----:B0-----:R-:W-:-:S05]  /*0070*/  LEA R2, R0, UR4, 0x3 ;  /* 0x0000000400027c11 */ /* 0x001fca000f8e18ff */
[----:B------:R0:W-:Y:S01]  /*0080*/  STS.64 [R2], RZ ;  /* 0x000000ff02007388 */ /* 0x0001e20000000a00 */
[----:B-1----:R-:W-:-:S09]  /*0090*/  UISETP.GE.AND UP0, UPT, UR5, 0x1, UPT ;  /* 0x000000010500788c */ /* 0x002fd2000bf06270 */
[----:B0-2---:R-:W-:Y:S05]  /*00a0*/  BRA.U !UP0, `(.L_x_3) ;  /* 0x0000000908687547 */ /* 0x005fea000b800000 */
[----:B------:R-:W0:Y:S01]  /*00b0*/  LDC R3, c[0x0][0x360] ;  /* 0x0000d800ff037b82 */ /* 0x000e220000000800 */
[----:B------:R-:W-:Y:S01]  /*00c0*/  UISETP.GE.U32.AND UP1, UPT, UR5, 0x8, UPT ;  /* 0x000000080500788c */ /* 0x000fe2000bf26070 */
[----:B------:R-:W-:Y:S01]  /*00d0*/  CS2R R12, SRZ ;  /* 0x00000000000c7805 */ /* 0x000fe2000001ff00 */
[----:B------:R-:W-:Y:S01]  /*00e0*/  ULOP3.LUT UR6, UR5, 0x7, URZ, 0xc0, !UPT ;  /* 0x0000000705067892 */ /* 0x000fe2000f8ec0ff */
[----:B------:R-:W-:-:S03]  /*00f0*/  UMOV UR4, URZ ;  /* 0x000000ff00047c82 */ /* 0x000fc60008000000 */
[----:B------:R-:W-:-:S03]  /*0100*/  UISETP.NE.AND UP0, UPT, UR6, URZ, UPT ;  /* 0x000000ff0600728c */ /* 0x000fc6000bf05270 */
[----:B------:R-:W-:Y:S08]  /*0110*/  BRA.U !UP1, `(.L_x_4) ;  /* 0x0000000509387547 */ /* 0x000ff0000b800000 */
[----:B------:R-:W-:Y:S01]  /*0120*/  ULOP3.LUT UR4, UR5, 0x7ffffff8, URZ, 0xc0, !UPT ;  /* 0x7ffffff805047892 */ /* 0x000fe2000f8ec0ff */
[----:B0-----:R-:W-:Y:S01]  /*0130*/  IADD3 R26, PT, PT, R0, R3, RZ ;  /* 0x00000003001a7210 */ /* 0x001fe20007ffe0ff */
[C-C-:B------:R-:W-:Y:S01]  /*0140*/  IMAD R4, R3.reuse, 0x2, R0.reuse ;  /* 0x0000000203047824 */ /* 0x140fe200078e0200 */
[C---:B------:R-:W-:Y:S01]  /*0150*/  LEA R8, R3.reuse, R0, 0x2 ;  /* 0x0000000003087211 */ /* 0x040fe200078e10ff */
[C-C-:B------:R-:W-:Y:S01]  /*0160*/  IMAD R6, R3.reuse, 0x3, R0.reuse ;  /* 0x0000000303067824 */ /* 0x140fe200078e0200 */
[----:B------:R-:W-:Y:S01]  /*0170*/  CS2R R12, SRZ ;  /* 0x00000000000c7805 */ /* 0x000fe2000001ff00 */
[C-C-:B------:R-:W-:Y:S01]  /*0180*/  IMAD R10, R3.reuse, 0x5, R0.reuse ;  /* 0x00000005030a7824 */ /* 0x140fe200078e0200 */
[----:B------:R-:W0:Y:S01]  /*0190*/  LDCU UR7, c[0x0][0x390] ;  /* 0x00007200ff0777ac */ /* 0x000e220008000800 */
[C-C-:B------:R-:W-:Y:S02]  /*01a0*/  IMAD R5, R3.reuse, 0x6, R0.reuse ;  /* 0x0000000603057824 */ /* 0x140fe400078e0200 */
[--C-:B------:R-:W-:Y:S01]  /*01b0*/  IMAD R7, R3, 0x7, R0.reuse ;  /* 0x0000000703077824 */ /* 0x100fe200078e0200 */
[----:B------:R-:W-:Y:S01]  /*01c0*/  UIADD3 UR5, UPT, UPT, -UR4, URZ, URZ ;  /* 0x000000ff04057290 */ /* 0x000fe2000fffe1ff */
[----:B------:R-:W-:-:S11]  /*01d0*/  IMAD.MOV.U32 R28, RZ, RZ, R0 ;  /* 0x000000ffff1c7224 */ /* 0x000fd600078e0000 */
.L_x_5:
[----:B0-----:R-:W-:Y:S02]  /*01e0*/  ISETP.GE.AND P6, PT, R28, UR7, PT ;  /* 0x000000071c007c0c */ /* 0x001fe4000bfc6270 */
[----:B------:R-:W-:-:S04]  /*01f0*/  IADD3 R18, PT, PT, R3, R28, RZ ;  /* 0x0000001c03127210 */ /* 0x000fc80007ffe0ff */
[----:B------:R-:W-:-:S07]  /*0200*/  ISETP.GE.AND P5, PT, R18, UR7, PT ;  /* 0x0000000712007c0c */ /* 0x000fce000bfa6270 */
[----:B------:R-:W0:Y:S08]  /*0210*/  @!P6 LDC.64 R16, c[0x0][0x380] ;  /* 0x0000e000ff10eb82 */ /* 0x000e300000000a00 */
[----:B-1----:R-:W1:Y:S01]  /*0220*/  @!P5 LDC.64 R14, c[0x0][0x380] ;  /* 0x0000e000ff0edb82 */ /* 0x002e620000000a00 */
[----:B0-----:R-:W-:-:S06]  /*0230*/  @!P6 IMAD.WIDE R16, R28, 0x8, R16 ;  /* 0x000000081c10e825 */ /* 0x001fcc00078e0210 */
[----:B------:R-:W2:Y:S01]  /*0240*/  @!P6 LDG.E.64 R16, desc[UR8][R16.64] ;  /* 0x000000081010e981 */ /* 0x000ea2000c1e1b00 */
[----:B-1----:R-:W-:-:S06]  /*0250*/  @!P5 IMAD.WIDE R20, R26, 0x8, R14 ;  /* 0x000000081a14d825 */ /* 0x002fcc00078e020e */
[----:B------:R-:W3:Y:S01]  /*0260*/  @!P5 LDG.E.64 R20, desc[UR8][R20.64] ;  /* 0x000000081414d981 */ /* 0x000ee2000c1e1b00 */
[----:B------:R-:W-:-:S05]  /*0270*/  IMAD.IADD R18, R18, 0x1, R3 ;  /* 0x0000000112127824 */ /* 0x000fca00078e0203 */
[C---:B------:R-:W-:Y:S02]  /*0280*/  ISETP.GE.AND P4, PT, R18.reuse, UR7, PT ;  /* 0x0000000712007c0c */ /* 0x040fe4000bf86270 */
[----:B------:R-:W-:-:S04]  /*0290*/  IADD3 R18, PT, PT, R18, R3, RZ ;  /* 0x0000000312127210 */ /* 0x000fc80007ffe0ff */
[C---:B------:R-:W-:Y:S01]  /*02a0*/  ISETP.GE.AND P3, PT, R18.reuse, UR7, PT ;  /* 0x0000000712007c0c */ /* 0x040fe2000bf66270 */
[----:B------:R-:W-:-:S05]  /*02b0*/  IMAD.IADD R18, R18, 0x1, R3 ;  /* 0x0000000112127824 */ /* 0x000fca00078e0203 */
[C---:B------:R-:W-:Y:S01]  /*02c0*/  ISETP.GE.AND P2, PT, R18.reuse, UR7, PT ;  /* 0x0000000712007c0c */ /* 0x040fe2000bf46270 */
[----:B------:R-:W0:Y:S01]  /*02d0*/  @!P4 LDC.64 R14, c[0x0][0x380] ;  /* 0x0000e000ff0ecb82 */ /* 0x000e220000000a00 */
[----:B------:R-:W-:-:S04]  /*02e0*/  IADD3 R22, PT, PT, R18, R3, RZ ;  /* 0x0000000312167210 */ /* 0x000fc80007ffe0ff */
[C---:B------:R-:W-:Y:S01]  /*02f0*/  ISETP.GE.AND P1, PT, R22.reuse, UR7, PT ;  /* 0x0000000716007c0c */ /* 0x040fe2000bf26270 */
[----:B------:R-:W-:Y:S02]  /*0300*/  IMAD.IADD R24, R22, 0x1, R3 ;  /* 0x0000000116187824 */ /* 0x000fe400078e0203 */
[----:B------:R-:W1:Y:S03]  /*0310*/  @!P3 LDC.64 R18, c[0x0][0x380] ;  /* 0x0000e000ff12bb82 */ /* 0x000e660000000a00 */
[C---:B------:R-:W-:Y:S02]  /*0320*/  ISETP.GE.AND P0, PT, R24.reuse, UR7, PT ;  /* 0x0000000718007c0c */ /* 0x040fe4000bf06270 */
[----:B------:R-:W-:-:S03]  /*0330*/  IADD3 R9, PT, PT, R24, R3, RZ ;  /* 0x0000000318097210 */ /* 0x000fc60007ffe0ff */
[----:B------:R-:W4:Y:S01]  /*0340*/  @!P2 LDC.64 R22, c[0x0][0x380] ;  /* 0x0000e000ff16ab82 */ /* 0x000f220000000a00 */
[----:B0-----:R-:W-:-:S07]  /*0350*/  @!P4 IMAD.WIDE R14, R4, 0x8, R14 ;  /* 0x00000008040ec825 */ /* 0x001fce00078e020e */
[----:B------:R-:W0:Y:S01]  /*0360*/  @!P1 LDC.64 R24, c[0x0][0x380] ;  /* 0x0000e000ff189b82 */ /* 0x000e220000000a00 */
[----:B------:R-:W5:Y:S01]  /*0370*/  @!P4 LDG.E.64 R14, desc[UR8][R14.64] ;  /* 0x000000080e0ec981 */ /* 0x000f62000c1e1b00 */
[----:B-1----:R-:W-:-:S06]  /*0380*/  @!P3 IMAD.WIDE R18, R6, 0x8, R18 ;  /* 0x000000080612b825 */ /* 0x002fcc00078e0212 */
[----:B------:R-:W5:Y:S01]  /*0390*/  @!P3 LDG.E.64 R18, desc[UR8][R18.64] ;  /* 0x000000081212b981 */ /* 0x000f62000c1e1b00 */
[----:B----4-:R-:W-:-:S06]  /*03a0*/  @!P2 IMAD.WIDE R22, R8, 0x8, R22 ;  /* 0x000000080816a825 */ /* 0x010fcc00078e0216 */
[----:B------:R-:W4:Y:S01]  /*03b0*/  @!P2 LDG.E.64 R22, desc[UR8][R22.64] ;  /* 0x000000081616a981 */ /* 0x000f22000c1e1b00 */
[----:B0-----:R-:W-:-:S06]  /*03c0*/  @!P1 IMAD.WIDE R24, R10, 0x8, R24 ;  /* 0x000000080a189825 */ /* 0x001fcc00078e0218 */
[----:B------:R-:W4:Y:S01]  /*03d0*/  @!P1 LDG.E.64 R24, desc[UR8][R24.64] ;  /* 0x0000000818189981 */ /* 0x000f22000c1e1b00 */
[----:B--2---:R-:W-:Y:S01]  /*03e0*/  @!P6 DADD R12, R12, R16 ;  /* 0x000000000c0ce229 */ /* 0x004fe20000000010 */
[----:B------:R-:W0:Y:S06]  /*03f0*/  @!P0 LDC.64 R16, c[0x0][0x380] ;  /* 0x0000e000ff108b82 */ /* 0x000e2c0000000a00 */
[----:B------:R3:W-:Y:S01]  /*0400*/  @!P6 STS.64 [R2], R12 ;  /* 0x0000000c0200e388 */ /* 0x0007e20000000a00 */
[----:B------:R-:W-:Y:S01]  /*0410*/  ISETP.GE.AND P6, PT, R9, UR7, PT ;  /* 0x0000000709007c0c */ /* 0x000fe2000bfc6270 */
[----:B---3--:R-:W-:-:S12]  /*0420*/  @!P5 DADD R12, R12, R20 ;  /* 0x000000000c0cd229 */ /* 0x008fd80000000014 */
[----:B------:R-:W1:Y:S01]  /*0430*/  @!P6 LDC.64 R20, c[0x0][0x380] ;  /* 0x0000e000ff14eb82 */ /* 0x000e620000000a00 */
[----:B0-----:R-:W-:-:S06]  /*0440*/  @!P0 IMAD.WIDE R16, R5, 0x8, R16 ;  /* 0x0000000805108825 */ /* 0x001fcc00078e0210 */
[----:B------:R-:W2:Y:S01]  /*0450*/  @!P0 LDG.E.64 R16, desc[UR8][R16.64] ;  /* 0x0000000810108981 */ /* 0x000ea2000c1e1b00 */
[----:B-1----:R-:W-:-:S06]  /*0460*/  @!P6 IMAD.WIDE R20, R7, 0x8, R20 ;  /* 0x000000080714e825 */ /* 0x002fcc00078e0214 */
[----:B------:R-:W3:Y:S04]  /*0470*/  @!P6 LDG.E.64 R20, desc[UR8][R20.64] ;  /* 0x000000081414e981 */ /* 0x000ee8000c1e1b00 */
[----:B------:R5:W-:Y:S02]  /*0480*/  @!P5 STS.64 [R2], R12 ;  /* 0x0000000c0200d388 */ /* 0x000be40000000a00 */
[----:B-----5:R-:W-:-:S07]  /*0490*/  @!P4 DADD R12, R12, R14 ;  /* 0x000000000c0cc229 */ /* 0x020fce000000000e */
[----:B------:R0:W-:Y:S02]  /*04a0*/  @!P4 STS.64 [R2], R12 ;  /* 0x0000000c0200c388 */ /* 0x0001e40000000a00 */
[----:B0-----:R-:W-:-:S07]  /*04b0*/  @!P3 DADD R12, R12, R18 ;  /* 0x000000000c0cb229 */ /* 0x001fce0000000012 */
[----:B------:R4:W-:Y:S02]  /*04c0*/  @!P3 STS.64 [R2], R12 ;  /* 0x0000000c0200b388 */ /* 0x0009e40000000a00 */
[----:B----4-:R-:W-:-:S07]  /*04d0*/  @!P2 DADD R12, R12, R22 ;  /* 0x000000000c0ca229 */ /* 0x010fce0000000016 */
[----:B------:R0:W-:Y:S02]  /*04e0*/  @!P2 STS.64 [R2], R12 ;  /* 0x0000000c0200a388 */ /* 0x0001e40000000a00 */
[----:B0-----:R-:W-:-:S07]  /*04f0*/  @!P1 DADD R12, R12, R24 ;  /* 0x000000000c0c9229 */ /* 0x001fce0000000018 */
[----:B------:R2:W-:Y:S01]  /*0500*/  @!P1 STS.64 [R2], R12 ;  /* 0x0000000c02009388 */ /* 0x0005e20000000a00 */
[----:B------:R-:W-:-:S04]  /*0510*/  UIADD3 UR5, UPT, UPT, UR5, 0x8, URZ ;  /* 0x0000000805057890 */ /* 0x000fc8000fffe0ff */
[----:B------:R-:W-:Y:S01]  /*0520*/  UISETP.NE.AND UP1, UPT, UR5, URZ, UPT ;  /* 0x000000ff0500728c */ /* 0x000fe2000bf25270 */
[C---:B------:R-:W-:Y:S01]  /*0530*/  IMAD R28, R3.reuse, 0x8, R28 ;  /* 0x00000008031c7824 */ /* 0x040fe200078e021c */
[C---:B------:R-:W-:Y:S01]  /*0540*/  LEA R26, R3.reuse, R26, 0x3 ;  /* 0x0000001a031a7211 */ /* 0x040fe200078e18ff */
[C---:B------:R-:W-:Y:S01]  /*0550*/  IMAD R4, R3.reuse, 0x8, R4 ;  /* 0x0000000803047824 */ /* 0x040fe200078e0204 */
[C---:B------:R-:W-:Y:S01]  /*0560*/  LEA R6, R3.reuse, R6, 0x3 ;  /* 0x0000000603067211 */ /* 0x040fe200078e18ff */
[C---:B------:R-:W-:Y:S01]  /*0570*/  IMAD R8, R3.reuse, 0x8, R8 ;  /* 0x0000000803087824 */ /* 0x040fe200078e0208 */
[C---:B------:R-:W-:Y:S01]  /*0580*/  LEA R10, R3.reuse, R10, 0x3 ;  /* 0x0000000a030a7211 */ /* 0x040fe200078e18ff */
[C---:B------:R-:W-:Y:S01]  /*0590*/  IMAD R5, R3.reuse, 0x8, R5 ;  /* 0x0000000803057824 */ /* 0x040fe200078e0205 */
[----:B------:R-:W-:Y:S01]  /*05a0*/  LEA R7, R3, R7, 0x3 ;  /* 0x0000000703077211 */ /* 0x000fe200078e18ff */
[----:B--2---:R-:W-:-:S07]  /*05b0*/  @!P0 DADD R12, R12, R16 ;  /* 0x000000000c0c8229 */ /* 0x004fce0000000010 */
[----:B------:R3:W-:Y:S02]  /*05c0*/  @!P0 STS.64 [R2], R12 ;  /* 0x0000000c02008388 */ /* 0x0007e40000000a00 */
[----:B---3--:R-:W-:-:S07]  /*05d0*/  @!P6 DADD R12, R12, R20 ;  /* 0x000000000c0ce229 */ /* 0x008fce0000000014 */
[----:B------:R1:W-:Y:S01]  /*05e0*/  @!P6 STS.64 [R2], R12 ;  /* 0x0000000c0200e388 */ /* 0x0003e20000000a00 */
[----:B------:R-:W-:Y:S05]  /*05f0*/  BRA.U UP1, `(.L_x_5) ;  /* 0xfffffff901f87547 */ /* 0x000fea000b83ffff */
.L_x_4:
[----:B------:R-:W-:Y:S05]  /*0600*/  BRA.U !UP0, `(.L_x_3) ;  /* 0x0000000508107547 */ /* 0x000fea000b800000 */
[----:B------:R-:W2:Y:S01]  /*0610*/  LDCU UR5, c[0x0][0x394] ;  /* 0x00007280ff0577ac */ /* 0x000ea20008000800 */
[----:B------:R-:W-:Y:S02]  /*0620*/  UISETP.GE.U32.AND UP0, UPT, UR6, 0x4, UPT ;  /* 0x000000040600788c */ /* 0x000fe4000bf06070 */
[----:B--2---:R-:W-:-:S04]  /*0630*/  ULOP3.LUT UR7, UR5, 0x3, URZ, 0xc0, !UPT ;  /* 0x0000000305077892 */ /* 0x004fc8000f8ec0ff */
[----:B------:R-:W-:-:S03]  /*0640*/  UISETP.NE.AND UP1, UPT, UR7, URZ, UPT ;  /* 0x000000ff0700728c */ /* 0x000fc6000bf25270 */
[----:B------:R-:W-:Y:S08]  /*0650*/  BRA.U !UP0, `(.L_x_6) ;  /* 0x0000000108787547 */ /* 0x000ff0000b800000 */
[----:B------:R-:W2:Y:S01]  /*0660*/  LDCU UR6, c[0x0][0x390] ;  /* 0x00007200ff0677ac */ /* 0x000ea20008000800 */
[----:B0-----:R-:W-:-:S04]  /*0670*/  IMAD R8, R3, UR4, R0 ;  /* 0x0000000403087c24 */ /* 0x001fc8000f8e0200 */
[----:B------:R-:W-:-:S05]  /*0680*/  IMAD.IADD R14, R8, 0x1, R3 ;  /* 0x00000001080e7824 */ /* 0x000fca00078e0203 */
[----:B------:R-:W-:-:S05]  /*0690*/  IADD3 R15, PT, PT, R14, R3, RZ ;  /* 0x000000030e0f7210 */ /* 0x000fca0007ffe0ff */
[C---:B------:R-:W-:Y:S01]  /*06a0*/  IMAD.IADD R17, R15.reuse, 0x1, R3 ;  /* 0x000000010f117824 */ /* 0x040fe200078e0203 */
[----:B--2---:R-:W-:Y:S02]  /*06b0*/  ISETP.GE.AND P0, PT, R8, UR6, PT ;  /* 0x0000000608007c0c */ /* 0x004fe4000bf06270 */
[----:B------:R-:W-:Y:S02]  /*06c0*/  ISETP.GE.AND P1, PT, R14, UR6, PT ;  /* 0x000000060e007c0c */ /* 0x000fe4000bf26270 */
[----:B------:R-:W-:Y:S02]  /*06d0*/  ISETP.GE.AND P2, PT, R15, UR6, PT ;  /* 0x000000060f007c0c */ /* 0x000fe4000bf46270 */
[----:B------:R-:W-:-:S07]  /*06e0*/  ISETP.GE.AND P3, PT, R17, UR6, PT ;  /* 0x0000000611007c0c */ /* 0x000fce000bf66270 */
[----:B------:R-:W0:Y:S08]  /*06f0*/  @!P0 LDC.64 R4, c[0x0][0x380] ;  /* 0x0000e000ff048b82 */ /* 0x000e300000000a00 */
[----:B------:R-:W2:Y:S08]  /*0700*/  @!P1 LDC.64 R10, c[0x0][0x380] ;  /* 0x0000e000ff0a9b82 */ /* 0x000eb00000000a00 */
[----:B------:R-:W3:Y:S01]  /*0710*/  @!P2 LDC.64 R6, c[0x0][0x380] ;  /* 0x0000e000ff06ab82 */ /* 0x000ee20000000a00 */
[----:B0-----:R-:W-:-:S07]  /*0720*/  @!P0 IMAD.WIDE R4, R8, 0x8, R4 ;  /* 0x0000000808048825 */ /* 0x001fce00078e0204 */
[----:B------:R-:W0:Y:S01]  /*0730*/  @!P3 LDC.64 R8, c[0x0][0x380] ;  /* 0x0000e000ff08bb82 */ /* 0x000e220000000a00 */
[----:B------:R-:W1:Y:S01]  /*0740*/  @!P0 LDG.E.64 R4, desc[UR8][R4.64] ;  /* 0x0000000804048981 */ /* 0x000e62000c1e1b00 */
[----:B--2---:R-:W-:-:S06]  /*0750*/  @!P1 IMAD.WIDE R10, R14, 0x8, R10 ;  /* 0x000000080e0a9825 */ /* 0x004fcc00078e020a */
[----:B------:R-:W2:Y:S01]  /*0760*/  @!P1 LDG.E.64 R10, desc[UR8][R10.64] ;  /* 0x000000080a0a9981 */ /* 0x000ea2000c1e1b00 */
[----:B---3--:R-:W-:-:S06]  /*0770*/  @!P2 IMAD.WIDE R6, R15, 0x8, R6 ;  /* 0x000000080f06a825 */ /* 0x008fcc00078e0206 */
[----:B------:R-:W3:Y:S01]  /*0780*/  @!P2 LDG.E.64 R6, desc[UR8][R6.64] ;  /* 0x000000080606a981 */ /* 0x000ee2000c1e1b00 */
[----:B0-----:R-:W-:-:S06]  /*0790*/  @!P3 IMAD.WIDE R8, R17, 0x8, R8 ;  /* 0x000000081108b825 */ /* 0x001fcc00078e0208 */
[----:B------:R-:W4:Y:S01]  /*07a0*/  @!P3 LDG.E.64 R8, desc[UR8][R8.64] ;  /* 0x000000080808b981 */ /* 0x000f22000c1e1b00 */
[----:B------:R-:W-:Y:S01]  /*07b0*/  UIADD3 UR4, UPT, UPT, UR4, 0x4, URZ ;  /* 0x0000000404047890 */ /* 0x000fe2000fffe0ff */
[----:B-1----:R-:W-:-:S07]  /*07c0*/  @!P0 DADD R12, R12, R4 ;  /* 0x000000000c0c8229 */ /* 0x002fce0000000004 */
[----:B------:R2:W-:Y:S02]  /*07d0*/  @!P0 STS.64 [R2], R12 ;  /* 0x0000000c02008388 */ /* 0x0005e40000000a00 */
[----:B--2---:R-:W-:-:S07]  /*07e0*/  @!P1 DADD R12, R12, R10 ;  /* 0x000000000c0c9229 */ /* 0x004fce000000000a */
[----:B------:R3:W-:Y:S02]  /*07f0*/  @!P1 STS.64 [R2], R12 ;  /* 0x0000000c02009388 */ /* 0x0007e40000000a00 */
[----:B---3--:R-:W-:-:S07]  /*0800*/  @!P2 DADD R12, R12, R6 ;  /* 0x000000000c0ca229 */ /* 0x008fce0000000006 */
[----:B------:R4:W-:Y:S02]  /*0810*/  @!P2 STS.64 [R2], R12 ;  /* 0x0000000c0200a388 */ /* 0x0009e40000000a00 */
[----:B----4-:R-:W-:-:S07]  /*0820*/  @!P3 DADD R12, R12, R8 ;  /* 0x000000000c0cb229 */ /* 0x010fce0000000008 */
[----:B------:R2:W-:Y:S04]  /*0830*/  @!P3 STS.64 [R2], R12 ;  /* 0x0000000c0200b388 */ /* 0x0005e80000000a00 */
.L_x_6:
[----:B------:R-:W-:Y:S05]  /*0840*/  BRA.U !UP1, `(.L_x_3) ;  /* 0x0000000109807547 */ /* 0x000fea000b800000 */
[----:B------:R-:W-:Y:S02]  /*0850*/  UISETP.NE.AND UP0, UPT, UR7, 0x1, UPT ;  /* 0x000000010700788c */ /* 0x000fe4000bf05270 */
[----:B------:R-:W-:-:S04]  /*0860*/  ULOP3.LUT UR5, UR5, 0x1, URZ, 0xc0, !UPT ;  /* 0x0000000105057892 */ /* 0x000fc8000f8ec0ff */
[----:B------:R-:W-:-:S03]  /*0870*/  UISETP.NE.U32.AND UP1, UPT, UR5, 0x1, UPT ;  /* 0x000000010500788c */ /* 0x000fc6000bf25070 */
[----:B------:R-:W-:Y:S08]  /*0880*/  BRA.U !UP0, `(.L_x_7) ;  /* 0x0000000108407547 */ /* 0x000ff0000b800000 */
[----:B------:R-:W3:Y:S01]  /*0890*/  LDCU UR5, c[0x0][0x390] ;  /* 0x00007200ff0577ac */ /* 0x000ee20008000800 */
[----:B0-----:R-:W-:-:S05]  /*08a0*/  IMAD R8, R3, UR4, R0 ;  /* 0x0000000403087c24 */ /* 0x001fca000f8e0200 */
[C---:B------:R-:W-:Y:S02]  /*08b0*/  IADD3 R9, PT, PT, R8.reuse, R3, RZ ;  /* 0x0000000308097210 */ /* 0x040fe40007ffe0ff */
[----:B---3--:R-:W-:Y:S02]  /*08c0*/  ISETP.GE.AND P0, PT, R8, UR5, PT ;  /* 0x0000000508007c0c */ /* 0x008fe4000bf06270 */
[----:B------:R-:W-:-:S11]  /*08d0*/  ISETP.GE.AND P1, PT, R9, UR5, PT ;  /* 0x0000000509007c0c */ /* 0x000fd6000bf26270 */
[----:B------:R-:W0:Y:S08]  /*08e0*/  @!P0 LDC.64 R4, c[0x0][0x380] ;  /* 0x0000e000ff048b82 */ /* 0x000e300000000a00 */
[----:B------:R-:W3:Y:S01]  /*08f0*/  @!P1 LDC.64 R6, c[0x0][0x380] ;  /* 0x0000e000ff069b82 */ /* 0x000ee20000000a00 */
[----:B0-----:R-:W-:-:S06]  /*0900*/  @!P0 IMAD.WIDE R4, R8, 0x8, R4 ;  /* 0x0000000808048825 */ /* 0x001fcc00078e0204 */
[----:B------:R-:W1:Y:S01]  /*0910*/  @!P0 LDG.E.64 R4, desc[UR8][R4.64] ;  /* 0x0000000804048981 */ /* 0x000e62000c1e1b00 */
[----:B---3--:R-:W-:-:S06]  /*0920*/  @!P1 IMAD.WIDE R6, R9, 0x8, R6 ;  /* 0x0000000809069825 */ /* 0x008fcc00078e0206 */
[----:B------:R-:W3:Y:S01]  /*0930*/  @!P1 LDG.E.64 R6, desc[UR8][R6.64] ;  /* 0x0000000806069981 */ /* 0x000ee2000c1e1b00 */
[----:B------:R-:W-:Y:S01]  /*0940*/  UIADD3 UR4, UPT, UPT, UR4, 0x2, URZ ;  /* 0x0000000204047890 */ /* 0x000fe2000fffe0ff */
[----:B-12---:R-:W-:-:S07]  /*0950*/  @!P0 DADD R12, R12, R4 ;  /* 0x000000000c0c8229 */ /* 0x006fce0000000004 */
[----:B------:R3:W-:Y:S02]  /*0960*/  @!P0 STS.64 [R2], R12 ;  /* 0x0000000c02008388 */ /* 0x0007e40000000a00 */
[----:B---3--:R-:W-:-:S07]  /*0970*/  @!P1 DADD R12, R12, R6 ;  /* 0x000000000c0c9229 */ /* 0x008fce0000000006 */
[----:B------:R3:W-:Y:S04]  /*0980*/  @!P1 STS.64 [R2], R12 ;  /* 0x0000000c02009388 */ /* 0x0007e80000000a00 */
.L_x_7:
[----:B------:R-:W-:Y:S05]  /*0990*/  BRA.U UP1, `(.L_x_3) ;  /* 0x00000001012c7547 */ /* 0x000fea000b800000 */
[----:B------:R-:W4:Y:S01]  /*09a0*/  LDCU UR5, c[0x0][0x390] ;  /* 0x00007200ff0577ac */ /* 0x000f220008000800 */
[----:B0-----:R-:W-:Y:S01]  /*09b0*/  IMAD R3, R3, UR4, R0 ;  /* 0x0000000403037c24 */ /* 0x001fe2000f8e0200 */
[----:B------:R-:W-:Y:S04]  /*09c0*/  BSSY.RECONVERGENT B0, `(.L_x_3) ;  /* 0x0000008000007945 */ /* 0x000fe80003800200 */
[----:B----4-:R-:W-:-:S13]  /*09d0*/  ISETP.GE.AND P0, PT, R3, UR5, PT ;  /* 0x0000000503007c0c */ /* 0x010fda000bf06270 */
[----:B------:R-:W-:Y:S05]  /*09e0*/  @P0 BRA `(.L_x_8) ;  /* 0x0000000000140947 */ /* 0x000fea0003800000 */
[----:B------:R-:W0:Y:S02]  /*09f0*/  LDC.64 R4, c[0x0][0x380] ;  /* 0x0000e000ff047b82 */ /* 0x000e240000000a00 */
[----:B0-----:R-:W-:-:S06]  /*0a00*/  IMAD.WIDE R4, R3, 0x8, R4 ;  /* 0x0000000803047825 */ /* 0x001fcc00078e0204 */
[----:B------:R-:W1:Y:S02]  /*0a10*/  LDG.E.64 R4, desc[UR8][R4.64] ;  /* 0x0000000804047981 */ /* 0x000e64000c1e1b00 */
[----:B-123--:R-:W-:-:S07]  /*0a20*/  DADD R12, R4, R12 ;  /* 0x00000000040c7229 */ /* 0x00efce000000000c */
[----:B------:R0:W-:Y:S04]  /*0a30*/  STS.64 [R2], R12 ;  /* 0x0000000c02007388 */ /* 0x0001e80000000a00 */
.L_x_8:
[----:B------:R-:W-:Y:S05]  /*0a40*/  BSYNC.RECONVERGENT B0 ;  /* 0x0000000000007941 */ /* 0x000fea0003800200 */
.L_x_3:
[----:B------:R-:W4:Y:S01]  /*0a50*/  LDCU UR4, c[0x0][0x360] ;  /* 0x00006c00ff0477ac */ /* 0x000f220008000800 */
[----:B------:R-:W-:Y:S01]  /*0a60*/  BAR.SYNC.DEFER_BLOCKING 0x0 ;  /* 0x0000000000007b1d */ /* 0x000fe20000010000 */
[----:B------:R-:W-:Y:S01]  /*0a70*/  ISETP.NE.AND P1, PT, R0, RZ, PT ;  /* 0x000000ff0000720c */ /* 0x000fe20003f25270 */
[----:B----4-:R-:W-:-:S09]  /*0a80*/  UISETP.GE.U32.AND UP0, UPT, UR4, 0x2, UPT ;  /* 0x000000020400788c */ /* 0x010fd2000bf06070 */
[----:B------:R-:W-:Y:S05]  /*0a90*/  BRA.U !UP0, `(.L_x_9) ;  /* 0x0000000108347547 */ /* 0x000fea000b800000 */
[----:B0-----:R-:W-:-:S07]  /*0aa0*/  IMAD.MOV.U32 R3, RZ, RZ, 0x1 ;  /* 0x00000001ff037424 */ /* 0x001fce00078e00ff */
.L_x_10:
[----:B------:R-:W-:-:S05]  /*0ab0*/  SHF.L.U32 R9, R3, 0x1, RZ ;  /* 0x0000000103097819 */ /* 0x000fca00000006ff */
[----:B------:R-:W-:-:S05]  /*0ac0*/  VIADD R5, R9, 0xffffffff ;  /* 0xffffffff09057836 */ /* 0x000fca0000000000 */
[----:B------:R-:W-:-:S13]  /*0ad0*/  LOP3.LUT P0, RZ, R5, R0, RZ, 0xc0, !PT ;  /* 0x0000000005ff7212 */ /* 0x000fda000780c0ff */
[----:B------:R-:W-:Y:S01]  /*0ae0*/  @!P0 LEA R8, R3, R2, 0x3 ;  /* 0x0000000203088211 */ /* 0x000fe200078e18ff */
[----:B------:R-:W-:Y:S01]  /*0af0*/  @!P0 LDS.64 R6, [R2] ;  /* 0x0000000002068984 */ /* 0x000fe20000000a00 */
[----:B------:R-:W-:-:S03]  /*0b00*/  MOV R3, R9 ;  /* 0x0000000900037202 */ /* 0x000fc60000000f00 */
[----:B------:R-:W0:Y:S02]  /*0b10*/  @!P0 LDS.64 R4, [R8] ;  /* 0x0000000008048984 */ /* 0x000e240000000a00 */
[----:B0-----:R-:W-:-:S07]  /*0b20*/  @!P0 DADD R4, R4, R6 ;  /* 0x0000000004048229 */ /* 0x001fce0000000006 */
[----:B------:R4:W-:Y:S01]  /*0b30*/  @!P0 STS.64 [R2], R4 ;  /* 0x0000000402008388 */ /* 0x0009e20000000a00 */
[----:B------:R-:W-:Y:S01]  /*0b40*/  BAR.SYNC.DEFER_BLOCKING 0x0 ;  /* 0x0000000000007b1d */ /* 0x000fe20000010000 */
[----:B------:R-:W-:-:S13]  /*0b50*/  ISETP.GE.U32.AND P0, PT, R9, UR4, PT ;  /* 0x0000000409007c0c */ /* 0x000fda000bf06070 */
[----:B----4-:R-:W-:Y:S05]  /*0b60*/  @!P0 BRA `(.L_x_10) ;  /* 0xfffffffc00d08947 */ /* 0x010fea000383ffff */
.L_x_9:
[----:B------:R-:W-:Y:S05]  /*0b70*/  @P1 EXIT ;  /* 0x000000000000194d */ /* 0x000fea0003800000 */
[----:B------:R-:W4:Y:S01]  /*0b80*/  S2UR UR5, SR_CgaCtaId ;  /* 0x00000000000579c3 */ /* 0x000f220000008800 */
[----:B------:R-:W-:-:S07]  /*0b90*/  UMOV UR4, 0x400 ;  /* 0x0000040000047882 */ /* 0x000fce0000000000 */
[----:B------:R-:W5:Y:S01]  /*0ba0*/  LDC.64 R4, c[0x0][0x388] ;  /* 0x0000e200ff047b82 */ /* 0x000f620000000a00 */
[----:B----4-:R-:W-:-:S09]  /*0bb0*/  ULEA UR4, UR5, UR4, 0x18 ;  /* 0x0000000405047291 */ /* 0x010fd2000f8ec0ff */
[----:B0123--:R-:W5:Y:S04]  /*0bc0*/  LDS.64 R2, [UR4] ;  /* 0x00000004ff027984 */ /* 0x00ff680008000a00 */
[----:B-----5:R-:W-:Y:S01]  /*0bd0*/  STG.E.64 desc[UR8][R4.64], R2 ;  /* 0x0000000204007986 */ /* 0x020fe2000c101b08 */
[----:B------:R-:W-:Y:S05]  /*0be0*/  EXIT ;  /* 0x000000000000794d */ /* 0x000fea0003800000 */
.L_x_11:
        /* <DEDUP_REMOVED lines=9> */
.L_x_13:


//--------------------- .nv.shared._Z12get_length_1ILi4EEvPdS0_i --------------------------
	.section	.nv.shared._Z12get_length_1ILi4EEvPdS0_i,"aw",@nobits
	.sectionflags	@""
	.align	16
	.zero		1024


//--------------------- .nv.shared.reserved.0     --------------------------
	.section	.nv.shared.reserved.0,"aw",@nobits
	.weak		__nv_reservedSMEM_offset_0_alias
	.size		__nv_reservedSMEM_offset_0_alias, 0, 64
	.other		__nv_reservedSMEM_offset_0_alias,@"STO_CUDA_RESERVED_SHARED STV_DEFAULT"
__nv_reservedSMEM_offset_0_alias:
	.zero		0
	.zero		64


//--------------------- .nv.shared._Z12get_length_2PdS_ii --------------------------
	.section	.nv.shared._Z12get_length_2PdS_ii,"aw",@nobits
	.sectionflags	@""
	.align	16
	.zero		1024


//--------------------- .nv.constant0._Z12get_length_1ILi4EEvPdS0_i --------------------------
	.section	.nv.constant0._Z12get_length_1ILi4EEvPdS0_i,"a",@progbits
	.sectionflags	@""
	.align	4
.nv.constant0._Z12get_length_1ILi4EEvPdS0_i:
	.zero		916


//--------------------- .nv.constant0._Z12get_length_2PdS_ii --------------------------
	.section	.nv.constant0._Z12get_length_2PdS_ii,"a",@progbits
	.sectionflags	@""
	.align	4
.nv.constant0._Z12get_length_2PdS_ii:
	.zero		920


//--------------------- SYMBOLS --------------------------

	.type		.nv.reservedSmem.offset0,@object
	.size		.nv.reservedSmem.offset0,0x4
	.type		.nv.reservedSmem.cap,@object
	.size		.nv.reservedSmem.cap,0x4
